//
// Generated by NVIDIA NVVM Compiler
//
// Compiler Build ID: CL-36424714
// Cuda compilation tools, release 13.0, V13.0.88
// Based on NVVM 20.0.0
//

.version 9.0
.target sm_100
.address_size 64

	// .globl	_Z10updateGridPdS_iddd

.visible .entry _Z10updateGridPdS_iddd(
	.param .u64 .ptr .align 1 _Z10updateGridPdS_iddd_param_0,
	.param .u64 .ptr .align 1 _Z10updateGridPdS_iddd_param_1,
	.param .u32 _Z10updateGridPdS_iddd_param_2,
	.param .f64 _Z10updateGridPdS_iddd_param_3,
	.param .f64 _Z10updateGridPdS_iddd_param_4,
	.param .f64 _Z10updateGridPdS_iddd_param_5
)
{
	.reg .pred 	%p<18>;
	.reg .b32 	%r<23>;
	.reg .b64 	%rd<37>;
	.reg .b64 	%fd<46>;

	ld.param.u64 	%rd3, [_Z10updateGridPdS_iddd_param_0];
	ld.param.u64 	%rd4, [_Z10updateGridPdS_iddd_param_1];
	ld.param.u32 	%r7, [_Z10updateGridPdS_iddd_param_2];
	ld.param.f64 	%fd1, [_Z10updateGridPdS_iddd_param_3];
	ld.param.f64 	%fd2, [_Z10updateGridPdS_iddd_param_4];
	ld.param.f64 	%fd3, [_Z10updateGridPdS_iddd_param_5];
	cvta.to.global.u64 	%rd1, %rd4;
	cvta.to.global.u64 	%rd2, %rd3;
	mov.u32 	%r8, %ctaid.y;
	mov.u32 	%r9, %ntid.y;
	mov.u32 	%r10, %tid.y;
	mad.lo.s32 	%r11, %r8, %r9, %r10;
	mov.u32 	%r12, %ctaid.x;
	mov.u32 	%r13, %ntid.x;
	mov.u32 	%r14, %tid.x;
	mad.lo.s32 	%r15, %r12, %r13, %r14;
	mul.lo.s32 	%r3, %r7, %r11;
	add.s32 	%r4, %r3, %r15;
	setp.eq.s32 	%p1, %r11, 0;
	add.s32 	%r5, %r7, -1;
	setp.ge.s32 	%p2, %r11, %r5;
	or.pred  	%p3, %p1, %p2;
	setp.lt.s32 	%p4, %r15, 1;
	or.pred  	%p5, %p4, %p3;
	setp.ge.s32 	%p6, %r15, %r5;
	or.pred  	%p7, %p5, %p6;
	@%p7 bra 	$L__BB0_2;
	mul.wide.s32 	%rd25, %r4, 8;
	add.s64 	%rd26, %rd2, %rd25;
	ld.global.f64 	%fd32, [%rd26];
	mul.f64 	%fd33, %fd1, %fd3;
	sub.s32 	%r21, %r3, %r7;
	add.s32 	%r22, %r21, %r15;
	mul.wide.s32 	%rd27, %r22, 8;
	add.s64 	%rd28, %rd2, %rd27;
	ld.global.f64 	%fd34, [%rd28];
	mul.wide.s32 	%rd29, %r7, 8;
	add.s64 	%rd30, %rd26, %rd29;
	ld.global.f64 	%fd35, [%rd30];
	add.f64 	%fd36, %fd34, %fd35;
	cvt.s64.s32 	%rd31, %r3;
	cvt.u64.u32 	%rd32, %r15;
	add.s64 	%rd33, %rd32, %rd31;
	shl.b64 	%rd34, %rd33, 3;
	add.s64 	%rd35, %rd2, %rd34;
	ld.global.f64 	%fd37, [%rd35+-8];
	add.f64 	%fd38, %fd36, %fd37;
	ld.global.f64 	%fd39, [%rd35+8];
	add.f64 	%fd40, %fd38, %fd39;
	fma.rn.f64 	%fd41, %fd32, 0dC010000000000000, %fd40;
	mul.f64 	%fd42, %fd33, %fd41;
	mul.f64 	%fd43, %fd2, %fd2;
	div.rn.f64 	%fd44, %fd42, %fd43;
	add.f64 	%fd45, %fd32, %fd44;
	add.s64 	%rd36, %rd1, %rd25;
	st.global.f64 	[%rd36], %fd45;
	bra.uni 	$L__BB0_6;
$L__BB0_2:
	setp.ge.s32 	%p8, %r15, %r5;
	setp.lt.s32 	%p9, %r15, 1;
	setp.ne.s32 	%p10, %r11, 0;
	or.pred  	%p11, %p10, %p9;
	or.pred  	%p12, %p11, %p8;
	@%p12 bra 	$L__BB0_4;
	mul.wide.u32 	%rd14, %r4, 8;
	add.s64 	%rd15, %rd2, %rd14;
	ld.global.f64 	%fd18, [%rd15];
	mul.f64 	%fd19, %fd1, %fd3;
	mad.lo.s32 	%r18, %r5, %r7, %r15;
	mul.wide.s32 	%rd16, %r18, 8;
	add.s64 	%rd17, %rd2, %rd16;
	ld.global.f64 	%fd20, [%rd17];
	add.s32 	%r19, %r7, %r15;
	mul.wide.s32 	%rd18, %r19, 8;
	add.s64 	%rd19, %rd2, %rd18;
	ld.global.f64 	%fd21, [%rd19];
	add.f64 	%fd22, %fd20, %fd21;
	add.s32 	%r20, %r15, -1;
	mul.wide.u32 	%rd20, %r20, 8;
	add.s64 	%rd21, %rd2, %rd20;
	ld.global.f64 	%fd23, [%rd21];
	add.f64 	%fd24, %fd22, %fd23;
	mul.wide.u32 	%rd22, %r15, 8;
	add.s64 	%rd23, %rd2, %rd22;
	ld.global.f64 	%fd25, [%rd23+8];
	add.f64 	%fd26, %fd24, %fd25;
	fma.rn.f64 	%fd27, %fd18, 0dC010000000000000, %fd26;
	mul.f64 	%fd28, %fd19, %fd27;
	mul.f64 	%fd29, %fd2, %fd2;
	div.rn.f64 	%fd30, %fd28, %fd29;
	add.f64 	%fd31, %fd18, %fd30;
	add.s64 	%rd24, %rd1, %rd14;
	st.global.f64 	[%rd24], %fd31;
	bra.uni 	$L__BB0_6;
$L__BB0_4:
	setp.ge.s32 	%p13, %r15, %r5;
	setp.lt.s32 	%p14, %r15, 1;
	setp.ne.s32 	%p15, %r11, %r5;
	or.pred  	%p16, %p14, %p15;
	or.pred  	%p17, %p13, %p16;
	@%p17 bra 	$L__BB0_6;
	mul.wide.s32 	%rd5, %r4, 8;
	add.s64 	%rd6, %rd2, %rd5;
	ld.global.f64 	%fd4, [%rd6];
	mul.f64 	%fd5, %fd1, %fd3;
	sub.s32 	%r16, %r3, %r7;
	add.s32 	%r17, %r16, %r15;
	mul.wide.s32 	%rd7, %r17, 8;
	add.s64 	%rd8, %rd2, %rd7;
	ld.global.f64 	%fd6, [%rd8];
	mul.wide.u32 	%rd9, %r15, 8;
	add.s64 	%rd10, %rd2, %rd9;
	ld.global.f64 	%fd7, [%rd10];
	add.f64 	%fd8, %fd6, %fd7;
	mul.wide.s32 	%rd11, %r3, 8;
	add.s64 	%rd12, %rd10, %rd11;
	ld.global.f64 	%fd9, [%rd12+-8];
	add.f64 	%fd10, %fd8, %fd9;
	ld.global.f64 	%fd11, [%rd12+8];
	add.f64 	%fd12, %fd10, %fd11;
	fma.rn.f64 	%fd13, %fd4, 0dC010000000000000, %fd12;
	mul.f64 	%fd14, %fd5, %fd13;
	mul.f64 	%fd15, %fd2, %fd2;
	div.rn.f64 	%fd16, %fd14, %fd15;
	add.f64 	%fd17, %fd4, %fd16;
	add.s64 	%rd13, %rd1, %rd5;
	st.global.f64 	[%rd13], %fd17;
$L__BB0_6:
	ret;

}


// ===== COMPILED SASS (sm_100) =====

	.target	sm_100

	.elftype	@"ET_EXEC"


//--------------------- .note.nv.tkinfo           --------------------------
	.section	.note.nv.tkinfo,"",@"SHT_NOTE"
	.sectionflags	@"SHF_NOTE_NV_TKINFO"
	.tkinfo
        /*0018*/ 	.word	0x00000002
        /*0030*/ 	.string	""
        /*0030*/ 	.string	"ptxas"
        /*0030*/ 	.string	"Cuda compilation tools, release 13.0, V13.0.88"
        /*0030*/ 	.string	"Build cuda_13.0.r13.0/compiler.36424714_0"
        /*0030*/ 	.string	"-arch sm_100 -m 64 "



//--------------------- .note.nv.cuinfo           --------------------------
	.section	.note.nv.cuinfo,"",@"SHT_NOTE"
	.sectionflags	@"SHF_NOTE_NV_CUINFO"
        /*0018*/ 	.short	0x0002
        /*001a*/ 	.short	0x0064
        /*001c*/ 	.short	0x0082
	.zero		2


//--------------------- .nv.info                  --------------------------
	.section	.nv.info,"",@"SHT_CUDA_INFO"
	.align	4


	//----- nvinfo : EIATTR_REGCOUNT
	.align		4
        /*0000*/ 	.byte	0x04, 0x2f
        /*0002*/ 	.short	(.L_1 - .L_0)
	.align		4
.L_0:
        /*0004*/ 	.word	index@(_Z10updateGridPdS_iddd)
        /*0008*/ 	.word	0x0000001b


	//----- nvinfo : EIATTR_FRAME_SIZE
	.align		4
.L_1:
        /*000c*/ 	.byte	0x04, 0x11
        /*000e*/ 	.short	(.L_3 - .L_2)
	.align		4
.L_2:
        /*0010*/ 	.word	index@($__internal_0_$__cuda_sm20_div_rn_f64_full)
        /*0014*/ 	.word	0x00000000


	//----- nvinfo : EIATTR_FRAME_SIZE
	.align		4
.L_3:
        /*0018*/ 	.byte	0x04, 0x11
        /*001a*/ 	.short	(.L_5 - .L_4)
	.align		4
.L_4:
        /*001c*/ 	.word	index@(_Z10updateGridPdS_iddd)
        /*0020*/ 	.word	0x00000000


	//----- nvinfo : EIATTR_MIN_STACK_SIZE
	.align		4
.L_5:
        /*0024*/ 	.byte	0x04, 0x12
        /*0026*/ 	.short	(.L_7 - .L_6)
	.align		4
.L_6:
        /*0028*/ 	.word	index@(_Z10updateGridPdS_iddd)
        /*002c*/ 	.word	0x00000000
.L_7:


//--------------------- .nv.compat                --------------------------
	.section	.nv.compat,"",@"SHT_CUDA_COMPAT_INFO"
	.align	4
        /*0000*/ 	.byte	0x02, 0x09, 0x00, 0x00, 0x02, 0x02, 0x01, 0x00, 0x02, 0x05, 0x05, 0x00, 0x03, 0x07, 0x01, 0x01
        /*0010*/ 	.byte	0x02, 0x03, 0x00, 0x00, 0x02, 0x06, 0x01, 0x00, 0x04, 0x0b, 0x08, 0x00, 0x01, 0x00, 0x00, 0x00
        /*0020*/ 	.byte	0x00, 0x00, 0x00, 0x00


//--------------------- .nv.info._Z10updateGridPdS_iddd --------------------------
	.section	.nv.info._Z10updateGridPdS_iddd,"",@"SHT_CUDA_INFO"
	.sectionflags	@""
	.align	4


	//----- nvinfo : EIATTR_CUDA_API_VERSION
	.align		4
        /*0000*/ 	.byte	0x04, 0x37
        /*0002*/ 	.short	(.L_9 - .L_8)
.L_8:
        /*0004*/ 	.word	0x00000082


	//----- nvinfo : EIATTR_KPARAM_INFO
	.align		4
.L_9:
        /*0008*/ 	.byte	0x04, 0x17
        /*000a*/ 	.short	(.L_11 - .L_10)
.L_10:
        /*000c*/ 	.word	0x00000000
        /*0010*/ 	.short	0x0005
        /*0012*/ 	.short	0x0028
        /*0014*/ 	.byte	0x00, 0xf0, 0x21, 0x00


	//----- nvinfo : EIATTR_KPARAM_INFO
	.align		4
.L_11:
        /*0018*/ 	.byte	0x04, 0x17
        /*001a*/ 	.short	(.L_13 - .L_12)
.L_12:
        /*001c*/ 	.word	0x00000000
        /*0020*/ 	.short	0x0004
        /*0022*/ 	.short	0x0020
        /*0024*/ 	.byte	0x00, 0xf0, 0x21, 0x00


	//----- nvinfo : EIATTR_KPARAM_INFO
	.align		4
.L_13:
        /*0028*/ 	.byte	0x04, 0x17
        /*002a*/ 	.short	(.L_15 - .L_14)
.L_14:
        /*002c*/ 	.word	0x00000000
        /*0030*/ 	.short	0x0003
        /*0032*/ 	.short	0x0018
        /*0034*/ 	.byte	0x00, 0xf0, 0x21, 0x00


	//----- nvinfo : EIATTR_KPARAM_INFO
	.align		4
.L_15:
        /*0038*/ 	.byte	0x04, 0x17
        /*003a*/ 	.short	(.L_17 - .L_16)
.L_16:
        /*003c*/ 	.word	0x00000000
        /*0040*/ 	.short	0x0002
        /*0042*/ 	.short	0x0010
        /*0044*/ 	.byte	0x00, 0xf0, 0x11, 0x00


	//----- nvinfo : EIATTR_KPARAM_INFO
	.align		4
.L_17:
        /*0048*/ 	.byte	0x04, 0x17
        /*004a*/ 	.short	(.L_19 - .L_18)
.L_18:
        /*004c*/ 	.word	0x00000000
        /*0050*/ 	.short	0x0001
        /*0052*/ 	.short	0x0008
        /*0054*/ 	.byte	0x00, 0xf5, 0x21, 0x00


	//----- nvinfo : EIATTR_KPARAM_INFO
	.align		4
.L_19:
        /*0058*/ 	.byte	0x04, 0x17
        /*005a*/ 	.short	(.L_21 - .L_20)
.L_20:
        /*005c*/ 	.word	0x00000000
        /*0060*/ 	.short	0x0000
        /*0062*/ 	.short	0x0000
        /*0064*/ 	.byte	0x00, 0xf5, 0x21, 0x00


	//----- nvinfo : EIATTR_SPARSE_MMA_MASK
	.align		4
.L_21:
        /*0068*/ 	.byte	0x03, 0x50
        /*006a*/ 	.short	0x0000


	//----- nvinfo : EIATTR_MAXREG_COUNT
	.align		4
        /*006c*/ 	.byte	0x03, 0x1b
        /*006e*/ 	.short	0x00ff


	//----- nvinfo : EIATTR_MERCURY_ISA_VERSION
	.align		4
        /*0070*/ 	.byte	0x03, 0x5f
        /*0072*/ 	.short	0x0101


	//----- nvinfo : EIATTR_VRC_CTA_INIT_COUNT
	.align		4
        /*0074*/ 	.byte	0x02, 0x4a
	.zero		1
	.zero		1


	//----- nvinfo : EIATTR_EXIT_INSTR_OFFSETS
	.align		4
        /*0078*/ 	.byte	0x04, 0x1c
        /*007a*/ 	.short	(.L_23 - .L_22)


	//   ....[0]....
.L_22:
        /*007c*/ 	.word	0x00000420


	//   ....[1]....
        /*0080*/ 	.word	0x00000750


	//   ....[2]....
        /*0084*/ 	.word	0x00000790


	//   ....[3]....
        /*0088*/ 	.word	0x00000a50


	//----- nvinfo : EIATTR_CRS_STACK_SIZE
	.align		4
.L_23:
        /*008c*/ 	.byte	0x04, 0x1e
        /*008e*/ 	.short	(.L_25 - .L_24)
.L_24:
        /*0090*/ 	.word	0x00000000


	//----- nvinfo : EIATTR_CBANK_PARAM_SIZE
	.align		4
.L_25:
        /*0094*/ 	.byte	0x03, 0x19
        /*0096*/ 	.short	0x0030


	//----- nvinfo : EIATTR_PARAM_CBANK
	.align		4
        /*0098*/ 	.byte	0x04, 0x0a
        /*009a*/ 	.short	(.L_27 - .L_26)
	.align		4
.L_26:
        /*009c*/ 	.word	index@(.nv.constant0._Z10updateGridPdS_iddd)
        /*00a0*/ 	.short	0x0380
        /*00a2*/ 	.short	0x0030


	//----- nvinfo : EIATTR_SW_WAR
	.align		4
.L_27:
        /*00a4*/ 	.byte	0x04, 0x36
        /*00a6*/ 	.short	(.L_29 - .L_28)
.L_28:
        /*00a8*/ 	.word	0x00000008
.L_29:


//--------------------- .nv.callgraph             --------------------------
	.section	.nv.callgraph,"",@"SHT_CUDA_CALLGRAPH"
	.align	4
	.sectionentsize	8
	.align		4
        /*0000*/ 	.word	0x00000000
	.align		4
        /*0004*/ 	.word	0xffffffff
	.align		4
        /*0008*/ 	.word	0x00000000
	.align		4
        /*000c*/ 	.word	0xfffffffe
	.align		4
        /*0010*/ 	.word	0x00000000
	.align		4
        /*0014*/ 	.word	0xfffffffd
	.align		4
        /*0018*/ 	.word	0x00000000
	.align		4
        /*001c*/ 	.word	0xfffffffc


//--------------------- .text._Z10updateGridPdS_iddd --------------------------
	.section	.text._Z10updateGridPdS_iddd,"ax",@progbits
	.align	128
        .global         _Z10updateGridPdS_iddd
        .type           _Z10updateGridPdS_iddd,@function
        .size           _Z10updateGridPdS_iddd,(.L_x_14 - _Z10updateGridPdS_iddd)
        .other          _Z10updateGridPdS_iddd,@"STO_CUDA_ENTRY STV_DEFAULT"
_Z10updateGridPdS_iddd:
.text._Z10updateGridPdS_iddd:
[----:B------:R-:W-:Y:S01]  /*0000*/  LDC R1, c[0x0][0x37c] ;  /* 0x0000df00ff017b82 */ /* 0x000fe20000000800 */
[----:B------:R-:W0:Y:S07]  /*0010*/  S2R R3, SR_TID.Y ;  /* 0x0000000000037919 */ /* 0x000e2e0000002200 */
[----:B------:R-:W0:Y:S01]  /*0020*/  S2UR UR4, SR_CTAID.Y ;  /* 0x00000000000479c3 */ /* 0x000e220000002600 */
[----:B------:R-:W1:Y:S07]  /*0030*/  S2R R5, SR_TID.X ;  /* 0x0000000000057919 */ /* 0x000e6e0000002100 */
[----:B------:R-:W0:Y:S08]  /*0040*/  LDC R2, c[0x0][0x364] ;  /* 0x0000d900ff027b82 */ /* 0x000e300000000800 */
[----:B------:R-:W2:Y:S08]  /*0050*/  LDC R9, c[0x0][0x390] ;  /* 0x0000e400ff097b82 */ /* 0x000eb00000000800 */
[----:B------:R-:W1:Y:S08]  /*0060*/  S2UR UR5, SR_CTAID.X ;  /* 0x00000000000579c3 */ /* 0x000e700000002500 */
[----:B------:R-:W1:Y:S01]  /*0070*/  LDC R4, c[0x0][0x360] ;  /* 0x0000d800ff047b82 */ /* 0x000e620000000800 */
[----:B0-----:R-:W-:-:S02]  /*0080*/  IMAD R2, R2, UR4, R3 ;  /* 0x0000000402027c24 */ /* 0x001fc4000f8e0203 */
[----:B--2---:R-:W-:Y:S02]  /*0090*/  VIADD R3, R9, 0xffffffff ;  /* 0xffffffff09037836 */ /* 0x004fe40000000000 */
[----:B------:R-:W-:-:S03]  /*00a0*/  IMAD R15, R2, R9, RZ ;  /* 0x00000009020f7224 */ /* 0x000fc600078e02ff */
[----:B------:R-:W-:-:S04]  /*00b0*/  ISETP.GE.AND P0, PT, R2, R3, PT ;  /* 0x000000030200720c */ /* 0x000fc80003f06270 */
[----:B------:R-:W-:Y:S01]  /*00c0*/  ISETP.EQ.OR P0, PT, R2, RZ, P0 ;  /* 0x000000ff0200720c */ /* 0x000fe20000702670 */
[----:B-1----:R-:W-:Y:S01]  /*00d0*/  IMAD R4, R4, UR5, R5 ;  /* 0x0000000504047c24 */ /* 0x002fe2000f8e0205 */
[----:B------:R-:W0:Y:S03]  /*00e0*/  LDCU.64 UR4, c[0x0][0x358] ;  /* 0x00006b00ff0477ac */ /* 0x000e260008000a00 */
[C---:B------:R-:W-:Y:S01]  /*00f0*/  IMAD.IADD R0, R4.reuse, 0x1, R15 ;  /* 0x0000000104007824 */ /* 0x040fe200078e020f */
[----:B------:R-:W-:-:S04]  /*0100*/  ISETP.LT.OR P0, PT, R4, 0x1, P0 ;  /* 0x000000010400780c */ /* 0x000fc80000701670 */
[----:B------:R-:W-:-:S13]  /*0110*/  ISETP.GE.OR P0, PT, R4, R3, P0 ;  /* 0x000000030400720c */ /* 0x000fda0000706670 */
[----:B0-----:R-:W-:Y:S05]  /*0120*/  @P0 BRA `(.L_x_0) ;  /* 0x0000000000c00947 */ /* 0x001fea0003800000 */
[----:B------:R-:W0:Y:S01]  /*0130*/  LDC.64 R6, c[0x0][0x380] ;  /* 0x0000e000ff067b82 */ /* 0x000e220000000a00 */
[----:B------:R-:W1:Y:S01]  /*0140*/  LDCU.64 UR6, c[0x0][0x380] ;  /* 0x00007000ff0677ac */ /* 0x000e620008000a00 */
[C---:B------:R-:W-:Y:S02]  /*0150*/  IADD3 R3, PT, PT, R4.reuse, -R9, R15 ;  /* 0x8000000904037210 */ /* 0x040fe40007ffe00f */
[----:B------:R-:W-:-:S04]  /*0160*/  IADD3 R4, P0, PT, R4, R15, RZ ;  /* 0x0000000f04047210 */ /* 0x000fc80007f1e0ff */
[----:B------:R-:W-:Y:S01]  /*0170*/  LEA.HI.X.SX32 R15, R15, RZ, 0x1, P0 ;  /* 0x000000ff0f0f7211 */ /* 0x000fe200000f0eff */
[----:B------:R-:W2:Y:S01]  /*0180*/  LDC.64 R20, c[0x0][0x3a8] ;  /* 0x0000ea00ff147b82 */ /* 0x000ea20000000a00 */
[----:B-1----:R-:W-:Y:S01]  /*0190*/  LEA R14, P0, R4, UR6, 0x3 ;  /* 0x00000006040e7c11 */ /* 0x002fe2000f8018ff */
[----:B0-----:R-:W-:-:S04]  /*01a0*/  IMAD.WIDE R10, R0, 0x8, R6 ;  /* 0x00000008000a7825 */ /* 0x001fc800078e0206 */
[----:B------:R-:W-:-:S04]  /*01b0*/  IMAD.WIDE R6, R3, 0x8, R6 ;  /* 0x0000000803067825 */ /* 0x000fc800078e0206 */
[----:B------:R-:W-:Y:S02]  /*01c0*/  IMAD.WIDE R8, R9, 0x8, R10 ;  /* 0x0000000809087825 */ /* 0x000fe400078e020a */
[----:B------:R-:W3:Y:S04]  /*01d0*/  LDG.E.64 R6, desc[UR4][R6.64] ;  /* 0x0000000406067981 */ /* 0x000ee8000c1e1b00 */
[----:B------:R-:W3:Y:S01]  /*01e0*/  LDG.E.64 R8, desc[UR4][R8.64] ;  /* 0x0000000408087981 */ /* 0x000ee2000c1e1b00 */
[----:B------:R-:W-:Y:S01]  /*01f0*/  LEA.HI.X R15, R4, UR7, R15, 0x3, P0 ;  /* 0x00000007040f7c11 */ /* 0x000fe200080f1c0f */
[----:B------:R-:W-:Y:S01]  /*0200*/  IMAD.MOV.U32 R18, RZ, RZ, 0x1 ;  /* 0x00000001ff127424 */ /* 0x000fe200078e00ff */
[----:B------:R-:W0:Y:S01]  /*0210*/  LDC.64 R4, c[0x0][0x3a0] ;  /* 0x0000e800ff047b82 */ /* 0x000e220000000a00 */
[----:B------:R-:W4:Y:S01]  /*0220*/  LDG.E.64 R10, desc[UR4][R10.64] ;  /* 0x000000040a0a7981 */ /* 0x000f22000c1e1b00 */
[----:B------:R-:W2:Y:S03]  /*0230*/  LDCU.64 UR6, c[0x0][0x398] ;  /* 0x00007300ff0677ac */ /* 0x000ea60008000a00 */
[----:B------:R-:W5:Y:S04]  /*0240*/  LDG.E.64 R16, desc[UR4][R14.64+-0x8] ;  /* 0xfffff8040e107981 */ /* 0x000f68000c1e1b00 */
[----:B------:R-:W2:Y:S01]  /*0250*/  LDG.E.64 R2, desc[UR4][R14.64+0x8] ;  /* 0x000008040e027981 */ /* 0x000ea2000c1e1b00 */
[----:B0-----:R-:W-:-:S06]  /*0260*/  DMUL R4, R4, R4 ;  /* 0x0000000404047228 */ /* 0x001fcc0000000000 */
[----:B------:R-:W0:Y:S01]  /*0270*/  MUFU.RCP64H R19, R5 ;  /* 0x0000000500137308 */ /* 0x000e220000001800 */
[----:B------:R-:W-:Y:S01]  /*0280*/  BSSY.RECONVERGENT B0, `(.L_x_1) ;  /* 0x0000015000007945 */ /* 0x000fe20003800200 */
[----:B---3--:R-:W-:Y:S02]  /*0290*/  DADD R12, R6, R8 ;  /* 0x00000000060c7229 */ /* 0x008fe40000000008 */
[----:B0-----:R-:W-:-:S06]  /*02a0*/  DFMA R6, -R4, R18, 1 ;  /* 0x3ff000000406742b */ /* 0x001fcc0000000112 */
[----:B-----5:R-:W-:Y:S02]  /*02b0*/  DADD R12, R12, R16 ;  /* 0x000000000c0c7229 */ /* 0x020fe40000000010 */
[----:B------:R-:W-:-:S06]  /*02c0*/  DFMA R6, R6, R6, R6 ;  /* 0x000000060606722b */ /* 0x000fcc0000000006 */
[----:B--2---:R-:W-:Y:S02]  /*02d0*/  DADD R12, R12, R2 ;  /* 0x000000000c0c7229 */ /* 0x004fe40000000002 */
[----:B------:R-:W-:Y:S02]  /*02e0*/  DFMA R18, R18, R6, R18 ;  /* 0x000000061212722b */ /* 0x000fe40000000012 */
[----:B------:R-:W-:-:S04]  /*02f0*/  DMUL R2, R20, UR6 ;  /* 0x0000000614027c28 */ /* 0x000fc80008000000 */
[----:B----4-:R-:W-:Y:S02]  /*0300*/  DFMA R12, R10, -4, R12 ;  /* 0xc01000000a0c782b */ /* 0x010fe4000000000c */
[----:B------:R-:W-:-:S06]  /*0310*/  DFMA R8, -R4, R18, 1 ;  /* 0x3ff000000408742b */ /* 0x000fcc0000000112 */
[----:B------:R-:W-:Y:S02]  /*0320*/  DMUL R6, R2, R12 ;  /* 0x0000000c02067228 */ /* 0x000fe40000000000 */
[----:B------:R-:W-:-:S08]  /*0330*/  DFMA R8, R18, R8, R18 ;  /* 0x000000081208722b */ /* 0x000fd00000000012 */
[----:B------:R-:W-:-:S08]  /*0340*/  DMUL R2, R6, R8 ;  /* 0x0000000806027228 */ /* 0x000fd00000000000 */
[----:B------:R-:W-:-:S08]  /*0350*/  DFMA R12, -R4, R2, R6 ;  /* 0x00000002040c722b */ /* 0x000fd00000000106 */
[----:B------:R-:W-:Y:S01]  /*0360*/  DFMA R2, R8, R12, R2 ;  /* 0x0000000c0802722b */ /* 0x000fe20000000002 */
[----:B------:R-:W-:-:S09]  /*0370*/  FSETP.GEU.AND P1, PT, |R7|, 6.5827683646048100446e-37, PT ;  /* 0x036000000700780b */ /* 0x000fd20003f2e200 */
[----:B------:R-:W-:-:S05]  /*0380*/  FFMA R8, RZ, R5, R3 ;  /* 0x00000005ff087223 */ /* 0x000fca0000000003 */
[----:B------:R-:W-:-:S13]  /*0390*/  FSETP.GT.AND P0, PT, |R8|, 1.469367938527859385e-39, PT ;  /* 0x001000000800780b */ /* 0x000fda0003f04200 */
[----:B------:R-:W-:Y:S05]  /*03a0*/  @P0 BRA P1, `(.L_x_2) ;  /* 0x0000000000080947 */ /* 0x000fea0000800000 */
[----:B------:R-:W-:-:S07]  /*03b0*/  MOV R12, 0x3d0 ;  /* 0x000003d0000c7802 */ /* 0x000fce0000000f00 */
[----:B------:R-:W-:Y:S05]  /*03c0*/  CALL.REL.NOINC `($__internal_0_$__cuda_sm20_div_rn_f64_full) ;  /* 0x0000000400a47944 */ /* 0x000fea0003c00000 */
.L_x_2:
[----:B------:R-:W-:Y:S05]  /*03d0*/  BSYNC.RECONVERGENT B0 ;  /* 0x0000000000007941 */ /* 0x000fea0003800200 */
.L_x_1:
[----:B------:R-:W0:Y:S01]  /*03e0*/  LDC.64 R4, c[0x0][0x388] ;  /* 0x0000e200ff047b82 */ /* 0x000e220000000a00 */
[----:B------:R-:W-:Y:S01]  /*03f0*/  DADD R2, R10, R2 ;  /* 0x000000000a027229 */ /* 0x000fe20000000002 */
[----:B0-----:R-:W-:-:S06]  /*0400*/  IMAD.WIDE R4, R0, 0x8, R4 ;  /* 0x0000000800047825 */ /* 0x001fcc00078e0204 */
[----:B------:R-:W-:Y:S01]  /*0410*/  STG.E.64 desc[UR4][R4.64], R2 ;  /* 0x0000000204007986 */ /* 0x000fe2000c101b04 */
[----:B------:R-:W-:Y:S05]  /*0420*/  EXIT ;  /* 0x000000000000794d */ /* 0x000fea0003800000 */
.L_x_0:
[----:B------:R-:W-:-:S04]  /*0430*/  ISETP.GE.AND P0, PT, R4, 0x1, PT ;  /* 0x000000010400780c */ /* 0x000fc80003f06270 */
[----:B------:R-:W-:-:S04]  /*0440*/  ISETP.NE.OR P0, PT, R2, RZ, !P0 ;  /* 0x000000ff0200720c */ /* 0x000fc80004705670 */
[----:B------:R-:W-:-:S13]  /*0450*/  ISETP.GE.OR P0, PT, R4, R3, P0 ;  /* 0x000000030400720c */ /* 0x000fda0000706670 */
[----:B------:R-:W-:Y:S05]  /*0460*/  @P0 BRA `(.L_x_3) ;  /* 0x0000000000bc0947 */ /* 0x000fea0003800000 */
[----:B------:R-:W0:Y:S01]  /*0470*/  LDC.64 R10, c[0x0][0x380] ;  /* 0x0000e000ff0a7b82 */ /* 0x000e220000000a00 */
[----:B------:R-:W-:Y:S01]  /*0480*/  IMAD R7, R3, R9, R4 ;  /* 0x0000000903077224 */ /* 0x000fe200078e0204 */
[----:B------:R-:W1:Y:S01]  /*0490*/  LDCU.64 UR6, c[0x0][0x398] ;  /* 0x00007300ff0677ac */ /* 0x000e620008000a00 */
[C---:B------:R-:W-:Y:S02]  /*04a0*/  IMAD.IADD R13, R4.reuse, 0x1, R9 ;  /* 0x00000001040d7824 */ /* 0x040fe400078e0209 */
[----:B------:R-:W-:Y:S02]  /*04b0*/  VIADD R3, R4, 0xffffffff ;  /* 0xffffffff04037836 */ /* 0x000fe40000000000 */
[----:B0-----:R-:W-:-:S04]  /*04c0*/  IMAD.WIDE R6, R7, 0x8, R10 ;  /* 0x0000000807067825 */ /* 0x001fc800078e020a */
[--C-:B------:R-:W-:Y:S02]  /*04d0*/  IMAD.WIDE R12, R13, 0x8, R10.reuse ;  /* 0x000000080d0c7825 */ /* 0x100fe400078e020a */
[----:B------:R-:W2:Y:S04]  /*04e0*/  LDG.E.64 R6, desc[UR4][R6.64] ;  /* 0x0000000406067981 */ /* 0x000ea8000c1e1b00 */
[----:B------:R-:W2:Y:S01]  /*04f0*/  LDG.E.64 R12, desc[UR4][R12.64] ;  /* 0x000000040c0c7981 */ /* 0x000ea2000c1e1b00 */
[----:B------:R-:W-:-:S04]  /*0500*/  IMAD.WIDE.U32 R2, R3, 0x8, R10 ;  /* 0x0000000803027825 */ /* 0x000fc800078e000a */
[--C-:B------:R-:W-:Y:S02]  /*0510*/  IMAD.WIDE.U32 R8, R4, 0x8, R10.reuse ;  /* 0x0000000804087825 */ /* 0x100fe400078e000a */
[----:B------:R-:W3:Y:S01]  /*0520*/  LDG.E.64 R2, desc[UR4][R2.64] ;  /* 0x0000000402027981 */ /* 0x000ee2000c1e1b00 */
[----:B------:R-:W0:Y:S01]  /*0530*/  LDC.64 R4, c[0x0][0x3a0] ;  /* 0x0000e800ff047b82 */ /* 0x000e220000000a00 */
[----:B------:R-:W-:Y:S02]  /*0540*/  IMAD.WIDE.U32 R10, R0, 0x8, R10 ;  /* 0x00000008000a7825 */ /* 0x000fe400078e000a */
[----:B------:R-:W4:Y:S04]  /*0550*/  LDG.E.64 R8, desc[UR4][R8.64+0x8] ;  /* 0x0000080408087981 */ /* 0x000f28000c1e1b00 */
[----:B------:R-:W5:Y:S01]  /*0560*/  LDG.E.64 R10, desc[UR4][R10.64] ;  /* 0x000000040a0a7981 */ /* 0x000f62000c1e1b00 */
[----:B------:R-:W-:Y:S01]  /*0570*/  IMAD.MOV.U32 R14, RZ, RZ, 0x1 ;  /* 0x00000001ff0e7424 */ /* 0x000fe200078e00ff */
[----:B------:R-:W-:Y:S01]  /*0580*/  BSSY.RECONVERGENT B0, `(.L_x_4) ;  /* 0x0000018000007945 */ /* 0x000fe20003800200 */
[----:B0-----:R-:W-:-:S06]  /*0590*/  DMUL R4, R4, R4 ;  /* 0x0000000404047228 */ /* 0x001fcc0000000000 */
[----:B------:R-:W0:Y:S02]  /*05a0*/  MUFU.RCP64H R15, R5 ;  /* 0x00000005000f7308 */ /* 0x000e240000001800 */
[----:B0-----:R-:W-:-:S08]  /*05b0*/  DFMA R16, -R4, R14, 1 ;  /* 0x3ff000000410742b */ /* 0x001fd0000000010e */
[----:B------:R-:W-:-:S08]  /*05c0*/  DFMA R16, R16, R16, R16 ;  /* 0x000000101010722b */ /* 0x000fd00000000010 */
[----:B------:R-:W-:Y:S02]  /*05d0*/  DFMA R16, R14, R16, R14 ;  /* 0x000000100e10722b */ /* 0x000fe4000000000e */
[----:B--2---:R-:W-:Y:S01]  /*05e0*/  DADD R6, R6, R12 ;  /* 0x0000000006067229 */ /* 0x004fe2000000000c */
[----:B------:R-:W1:Y:S07]  /*05f0*/  LDC.64 R12, c[0x0][0x3a8] ;  /* 0x0000ea00ff0c7b82 */ /* 0x000e6e0000000a00 */
[----:B---3--:R-:W-:-:S08]  /*0600*/  DADD R2, R6, R2 ;  /* 0x0000000006027229 */ /* 0x008fd00000000002 */
[----:B----4-:R-:W-:Y:S02]  /*0610*/  DADD R2, R2, R8 ;  /* 0x0000000002027229 */ /* 0x010fe40000000008 */
[----:B------:R-:W-:-:S06]  /*0620*/  DFMA R8, -R4, R16, 1 ;  /* 0x3ff000000408742b */ /* 0x000fcc0000000110 */
[----:B-----5:R-:W-:Y:S02]  /*0630*/  DFMA R2, R10, -4, R2 ;  /* 0xc01000000a02782b */ /* 0x020fe40000000002 */
[----:B-1----:R-:W-:Y:S02]  /*0640*/  DMUL R6, R12, UR6 ;  /* 0x000000060c067c28 */ /* 0x002fe40008000000 */
[----:B------:R-:W-:-:S06]  /*0650*/  DFMA R16, R16, R8, R16 ;  /* 0x000000081010722b */ /* 0x000fcc0000000010 */
[----:B------:R-:W-:-:S08]  /*0660*/  DMUL R6, R6, R2 ;  /* 0x0000000206067228 */ /* 0x000fd00000000000 */
[----:B------:R-:W-:Y:S02]  /*0670*/  DMUL R2, R16, R6 ;  /* 0x0000000610027228 */ /* 0x000fe40000000000 */
[----:B------:R-:W-:-:S06]  /*0680*/  FSETP.GEU.AND P1, PT, |R7|, 6.5827683646048100446e-37, PT ;  /* 0x036000000700780b */ /* 0x000fcc0003f2e200 */
[----:B------:R-:W-:-:S08]  /*0690*/  DFMA R8, -R4, R2, R6 ;  /* 0x000000020408722b */ /* 0x000fd00000000106 */
[----:B------:R-:W-:-:S10]  /*06a0*/  DFMA R2, R16, R8, R2 ;  /* 0x000000081002722b */ /* 0x000fd40000000002 */
[----:B------:R-:W-:-:S05]  /*06b0*/  FFMA R8, RZ, R5, R3 ;  /* 0x00000005ff087223 */ /* 0x000fca0000000003 */
[----:B------:R-:W-:-:S13]  /*06c0*/  FSETP.GT.AND P0, PT, |R8|, 1.469367938527859385e-39, PT ;  /* 0x001000000800780b */ /* 0x000fda0003f04200 */
[----:B------:R-:W-:Y:S05]  /*06d0*/  @P0 BRA P1, `(.L_x_5) ;  /* 0x0000000000080947 */ /* 0x000fea0000800000 */
[----:B------:R-:W-:-:S07]  /*06e0*/  MOV R12, 0x700 ;  /* 0x00000700000c7802 */ /* 0x000fce0000000f00 */
[----:B------:R-:W-:Y:S05]  /*06f0*/  CALL.REL.NOINC `($__internal_0_$__cuda_sm20_div_rn_f64_full) ;  /* 0x0000000000d87944 */ /* 0x000fea0003c00000 */
.L_x_5:
[----:B------:R-:W-:Y:S05]  /*0700*/  BSYNC.RECONVERGENT B0 ;  /* 0x0000000000007941 */ /* 0x000fea0003800200 */
.L_x_4:
[----:B------:R-:W0:Y:S01]  /*0710*/  LDC.64 R4, c[0x0][0x388] ;  /* 0x0000e200ff047b82 */ /* 0x000e220000000a00 */
[----:B------:R-:W-:Y:S01]  /*0720*/  DADD R2, R10, R2 ;  /* 0x000000000a027229 */ /* 0x000fe20000000002 */
[----:B0-----:R-:W-:-:S06]  /*0730*/  IMAD.WIDE.U32 R4, R0, 0x8, R4 ;  /* 0x0000000800047825 */ /* 0x001fcc00078e0004 */
[----:B------:R-:W-:Y:S01]  /*0740*/  STG.E.64 desc[UR4][R4.64], R2 ;  /* 0x0000000204007986 */ /* 0x000fe2000c101b04 */
[----:B------:R-:W-:Y:S05]  /*0750*/  EXIT ;  /* 0x000000000000794d */ /* 0x000fea0003800000 */
.L_x_3:
[----:B------:R-:W-:-:S04]  /*0760*/  ISETP.NE.AND P0, PT, R2, R3, PT ;  /* 0x000000030200720c */ /* 0x000fc80003f05270 */
[----:B------:R-:W-:-:S04]  /*0770*/  ISETP.LT.OR P0, PT, R4, 0x1, P0 ;  /* 0x000000010400780c */ /* 0x000fc80000701670 */
[----:B------:R-:W-:-:S13]  /*0780*/  ISETP.GE.OR P0, PT, R4, R3, P0 ;  /* 0x000000030400720c */ /* 0x000fda0000706670 */
[----:B------:R-:W-:Y:S05]  /*0790*/  @P0 EXIT ;  /* 0x000000000000094d */ /* 0x000fea0003800000 */
[----:B------:R-:W0:Y:S01]  /*07a0*/  LDC.64 R10, c[0x0][0x380] ;  /* 0x0000e000ff0a7b82 */ /* 0x000e220000000a00 */
[----:B------:R-:W-:Y:S01]  /*07b0*/  IADD3 R17, PT, PT, R4, -R9, R15 ;  /* 0x8000000904117210 */ /* 0x000fe20007ffe00f */
[----:B------:R-:W-:Y:S01]  /*07c0*/  IMAD.MOV.U32 R20, RZ, RZ, 0x1 ;  /* 0x00000001ff147424 */ /* 0x000fe200078e00ff */
[----:B------:R-:W1:Y:S03]  /*07d0*/  LDCU.64 UR6, c[0x0][0x398] ;  /* 0x00007300ff0677ac */ /* 0x000e660008000a00 */
[----:B0-----:R-:W-:-:S04]  /*07e0*/  IMAD.WIDE R16, R17, 0x8, R10 ;  /* 0x0000000811107825 */ /* 0x001fc800078e020a */
[----:B------:R-:W-:Y:S01]  /*07f0*/  IMAD.WIDE.U32 R18, R4, 0x8, R10 ;  /* 0x0000000804127825 */ /* 0x000fe200078e000a */
[----:B------:R0:W2:Y:S01]  /*0800*/  LDG.E.64 R8, desc[UR4][R16.64] ;  /* 0x0000000410087981 */ /* 0x0000a2000c1e1b00 */
[----:B------:R-:W3:Y:S03]  /*0810*/  LDC.64 R4, c[0x0][0x3a0] ;  /* 0x0000e800ff047b82 */ /* 0x000ee60000000a00 */
[----:B------:R-:W2:Y:S01]  /*0820*/  LDG.E.64 R12, desc[UR4][R18.64] ;  /* 0x00000004120c7981 */ /* 0x000ea2000c1e1b00 */
[----:B------:R-:W-:-:S05]  /*0830*/  IMAD.WIDE R14, R15, 0x8, R18 ;  /* 0x000000080f0e7825 */ /* 0x000fca00078e0212 */
[----:B------:R-:W4:Y:S01]  /*0840*/  LDG.E.64 R6, desc[UR4][R14.64+-0x8] ;  /* 0xfffff8040e067981 */ /* 0x000f22000c1e1b00 */
[----:B------:R-:W-:-:S03]  /*0850*/  IMAD.WIDE R10, R0, 0x8, R10 ;  /* 0x00000008000a7825 */ /* 0x000fc600078e020a */
[----:B------:R-:W5:Y:S04]  /*0860*/  LDG.E.64 R2, desc[UR4][R14.64+0x8] ;  /* 0x000008040e027981 */ /* 0x000f68000c1e1b00 */
[----:B------:R-:W5:Y:S01]  /*0870*/  LDG.E.64 R10, desc[UR4][R10.64] ;  /* 0x000000040a0a7981 */ /* 0x000f62000c1e1b00 */
[----:B------:R-:W-:Y:S01]  /*0880*/  BSSY.RECONVERGENT B0, `(.L_x_6) ;  /* 0x0000018000007945 */ /* 0x000fe20003800200 */
[----:B---3--:R-:W-:-:S06]  /*0890*/  DMUL R4, R4, R4 ;  /* 0x0000000404047228 */ /* 0x008fcc0000000000 */
[----:B------:R-:W0:Y:S02]  /*08a0*/  MUFU.RCP64H R21, R5 ;  /* 0x0000000500157308 */ /* 0x000e240000001800 */
[----:B0-----:R-:W-:-:S08]  /*08b0*/  DFMA R16, -R4, R20, 1 ;  /* 0x3ff000000410742b */ /* 0x001fd00000000114 */
[----:B------:R-:W-:-:S08]  /*08c0*/  DFMA R16, R16, R16, R16 ;  /* 0x000000101010722b */ /* 0x000fd00000000010 */
[----:B------:R-:W-:Y:S02]  /*08d0*/  DFMA R16, R20, R16, R20 ;  /* 0x000000101410722b */ /* 0x000fe40000000014 */
[----:B--2---:R-:W-:Y:S01]  /*08e0*/  DADD R8, R8, R12 ;  /* 0x0000000008087229 */ /* 0x004fe2000000000c */
[----:B------:R-:W1:Y:S07]  /*08f0*/  LDC.64 R12, c[0x0][0x3a8] ;  /* 0x0000ea00ff0c7b82 */ /* 0x000e6e0000000a00 */
[----:B----4-:R-:W-:-:S02]  /*0900*/  DADD R6, R8, R6 ;  /* 0x0000000008067229 */ /* 0x010fc40000000006 */
[----:B------:R-:W-:-:S06]  /*0910*/  DFMA R8, -R4, R16, 1 ;  /* 0x3ff000000408742b */ /* 0x000fcc0000000110 */
[----:B-----5:R-:W-:Y:S02]  /*0920*/  DADD R2, R6, R2 ;  /* 0x0000000006027229 */ /* 0x020fe40000000002 */
[----:B------:R-:W-:-:S06]  /*0930*/  DFMA R16, R16, R8, R16 ;  /* 0x000000081010722b */ /* 0x000fcc0000000010 */
[----:B------:R-:W-:Y:S02]  /*0940*/  DFMA R2, R10, -4, R2 ;  /* 0xc01000000a02782b */ /* 0x000fe40000000002 */
[----:B-1----:R-:W-:-:S08]  /*0950*/  DMUL R6, R12, UR6 ;  /* 0x000000060c067c28 */ /* 0x002fd00008000000 */
        /* <DEDUP_REMOVED lines=10> */
.L_x_7:
[----:B------:R-:W-:Y:S05]  /*0a00*/  BSYNC.RECONVERGENT B0 ;  /* 0x0000000000007941 */ /* 0x000fea0003800200 */
.L_x_6:
[----:B------:R-:W0:Y:S01]  /*0a10*/  LDC.64 R4, c[0x0][0x388] ;  /* 0x0000e200ff047b82 */ /* 0x000e220000000a00 */
[----:B------:R-:W-:Y:S01]  /*0a20*/  DADD R2, R10, R2 ;  /* 0x000000000a027229 */ /* 0x000fe20000000002 */
[----:B0-----:R-:W-:-:S06]  /*0a30*/  IMAD.WIDE R4, R0, 0x8, R4 ;  /* 0x0000000800047825 */ /* 0x001fcc00078e0204 */
[----:B------:R-:W-:Y:S01]  /*0a40*/  STG.E.64 desc[UR4][R4.64], R2 ;  /* 0x0000000204007986 */ /* 0x000fe2000c101b04 */
[----:B------:R-:W-:Y:S05]  /*0a50*/  EXIT ;  /* 0x000000000000794d */ /* 0x000fea0003800000 */
        .weak           $__internal_0_$__cuda_sm20_div_rn_f64_full
        .type           $__internal_0_$__cuda_sm20_div_rn_f64_full,@function
        .size           $__internal_0_$__cuda_sm20_div_rn_f64_full,(.L_x_14 - $__internal_0_$__cuda_sm20_div_rn_f64_full)
$__internal_0_$__cuda_sm20_div_rn_f64_full:
[C---:B------:R-:W-:Y:S01]  /*0a60*/  FSETP.GEU.AND P0, PT, |R5|.reuse, 1.469367938527859385e-39, PT ;  /* 0x001000000500780b */ /* 0x040fe20003f0e200 */
[----:B------:R-:W-:Y:S01]  /*0a70*/  IMAD.MOV.U32 R16, RZ, RZ, 0x1 ;  /* 0x00000001ff107424 */ /* 0x000fe200078e00ff */
[----:B------:R-:W-:Y:S01]  /*0a80*/  LOP3.LUT R2, R5, 0x800fffff, RZ, 0xc0, !PT ;  /* 0x800fffff05027812 */ /* 0x000fe200078ec0ff */
[----:B------:R-:W-:Y:S01]  /*0a90*/  BSSY.RECONVERGENT B1, `(.L_x_8) ;  /* 0x0000054000017945 */ /* 0x000fe20003800200 */
[C---:B------:R-:W-:Y:S02]  /*0aa0*/  FSETP.GEU.AND P2, PT, |R7|.reuse, 1.469367938527859385e-39, PT ;  /* 0x001000000700780b */ /* 0x040fe40003f4e200 */
[----:B------:R-:W-:Y:S01]  /*0ab0*/  LOP3.LUT R3, R2, 0x3ff00000, RZ, 0xfc, !PT ;  /* 0x3ff0000002037812 */ /* 0x000fe200078efcff */
[----:B------:R-:W-:Y:S01]  /*0ac0*/  IMAD.MOV.U32 R2, RZ, RZ, R4 ;  /* 0x000000ffff027224 */ /* 0x000fe200078e0004 */
[----:B------:R-:W-:Y:S02]  /*0ad0*/  LOP3.LUT R13, R7, 0x7ff00000, RZ, 0xc0, !PT ;  /* 0x7ff00000070d7812 */ /* 0x000fe400078ec0ff */
[----:B------:R-:W-:-:S03]  /*0ae0*/  LOP3.LUT R22, R5, 0x7ff00000, RZ, 0xc0, !PT ;  /* 0x7ff0000005167812 */ /* 0x000fc600078ec0ff */
[----:B------:R-:W-:Y:S01]  /*0af0*/  @!P0 DMUL R2, R4, 8.98846567431157953865e+307 ;  /* 0x7fe0000004028828 */ /* 0x000fe20000000000 */
[----:B------:R-:W-:-:S03]  /*0b00*/  ISETP.GE.U32.AND P1, PT, R13, R22, PT ;  /* 0x000000160d00720c */ /* 0x000fc60003f26070 */
[----:B------:R-:W-:Y:S01]  /*0b10*/  @!P2 LOP3.LUT R14, R5, 0x7ff00000, RZ, 0xc0, !PT ;  /* 0x7ff00000050ea812 */ /* 0x000fe200078ec0ff */
[----:B------:R-:W-:Y:S01]  /*0b20*/  @!P2 IMAD.MOV.U32 R20, RZ, RZ, RZ ;  /* 0x000000ffff14a224 */ /* 0x000fe200078e00ff */
[----:B------:R-:W0:Y:S02]  /*0b30*/  MUFU.RCP64H R17, R3 ;  /* 0x0000000300117308 */ /* 0x000e240000001800 */
[----:B------:R-:W-:Y:S01]  /*0b40*/  @!P2 ISETP.GE.U32.AND P3, PT, R13, R14, PT ;  /* 0x0000000e0d00a20c */ /* 0x000fe20003f66070 */
[----:B------:R-:W-:Y:S01]  /*0b50*/  IMAD.MOV.U32 R14, RZ, RZ, 0x1ca00000 ;  /* 0x1ca00000ff0e7424 */ /* 0x000fe200078e00ff */
[----:B------:R-:W-:-:S04]  /*0b60*/  @!P0 LOP3.LUT R22, R3, 0x7ff00000, RZ, 0xc0, !PT ;  /* 0x7ff0000003168812 */ /* 0x000fc800078ec0ff */
[----:B------:R-:W-:Y:S01]  /*0b70*/  @!P2 SEL R15, R14, 0x63400000, !P3 ;  /* 0x634000000e0fa807 */ /* 0x000fe20005800000 */
[----:B------:R-:W-:-:S03]  /*0b80*/  VIADD R24, R22, 0xffffffff ;  /* 0xffffffff16187836 */ /* 0x000fc60000000000 */
[----:B------:R-:W-:-:S04]  /*0b90*/  @!P2 LOP3.LUT R15, R15, 0x80000000, R7, 0xf8, !PT ;  /* 0x800000000f0fa812 */ /* 0x000fc800078ef807 */
[----:B------:R-:W-:Y:S01]  /*0ba0*/  @!P2 LOP3.LUT R21, R15, 0x100000, RZ, 0xfc, !PT ;  /* 0x001000000f15a812 */ /* 0x000fe200078efcff */
[----:B0-----:R-:W-:Y:S01]  /*0bb0*/  DFMA R8, R16, -R2, 1 ;  /* 0x3ff000001008742b */ /* 0x001fe20000000802 */
[----:B------:R-:W-:-:S07]  /*0bc0*/  IMAD.MOV.U32 R15, RZ, RZ, R13 ;  /* 0x000000ffff0f7224 */ /* 0x000fce00078e000d */
[----:B------:R-:W-:-:S08]  /*0bd0*/  DFMA R8, R8, R8, R8 ;  /* 0x000000080808722b */ /* 0x000fd00000000008 */
[----:B------:R-:W-:Y:S01]  /*0be0*/  DFMA R16, R16, R8, R16 ;  /* 0x000000081010722b */ /* 0x000fe20000000010 */
[----:B------:R-:W-:Y:S01]  /*0bf0*/  SEL R9, R14, 0x63400000, !P1 ;  /* 0x634000000e097807 */ /* 0x000fe20004800000 */
[----:B------:R-:W-:-:S03]  /*0c00*/  IMAD.MOV.U32 R8, RZ, RZ, R6 ;  /* 0x000000ffff087224 */ /* 0x000fc600078e0006 */
[----:B------:R-:W-:-:S03]  /*0c10*/  LOP3.LUT R9, R9, 0x800fffff, R7, 0xf8, !PT ;  /* 0x800fffff09097812 */ /* 0x000fc600078ef807 */
[----:B------:R-:W-:-:S03]  /*0c20*/  DFMA R18, R16, -R2, 1 ;  /* 0x3ff000001012742b */ /* 0x000fc60000000802 */
[----:B------:R-:W-:-:S05]  /*0c30*/  @!P2 DFMA R8, R8, 2, -R20 ;  /* 0x400000000808a82b */ /* 0x000fca0000000814 */
[----:B------:R-:W-:-:S05]  /*0c40*/  DFMA R18, R16, R18, R16 ;  /* 0x000000121012722b */ /* 0x000fca0000000010 */
[----:B------:R-:W-:-:S03]  /*0c50*/  @!P2 LOP3.LUT R15, R9, 0x7ff00000, RZ, 0xc0, !PT ;  /* 0x7ff00000090fa812 */ /* 0x000fc600078ec0ff */
[----:B------:R-:W-:Y:S02]  /*0c60*/  DMUL R16, R18, R8 ;  /* 0x0000000812107228 */ /* 0x000fe40000000000 */
[----:B------:R-:W-:-:S05]  /*0c70*/  VIADD R23, R15, 0xffffffff ;  /* 0xffffffff0f177836 */ /* 0x000fca0000000000 */
[----:B------:R-:W-:Y:S01]  /*0c80*/  ISETP.GT.U32.AND P0, PT, R23, 0x7feffffe, PT ;  /* 0x7feffffe1700780c */ /* 0x000fe20003f04070 */
[----:B------:R-:W-:-:S03]  /*0c90*/  DFMA R20, R16, -R2, R8 ;  /* 0x800000021014722b */ /* 0x000fc60000000008 */
[----:B------:R-:W-:-:S05]  /*0ca0*/  ISETP.GT.U32.OR P0, PT, R24, 0x7feffffe, P0 ;  /* 0x7feffffe1800780c */ /* 0x000fca0000704470 */
[----:B------:R-:W-:-:S08]  /*0cb0*/  DFMA R20, R18, R20, R16 ;  /* 0x000000141214722b */ /* 0x000fd00000000010 */
[----:B------:R-:W-:Y:S05]  /*0cc0*/  @P0 BRA `(.L_x_9) ;  /* 0x00000000006c0947 */ /* 0x000fea0003800000 */
[----:B------:R-:W-:-:S04]  /*0cd0*/  LOP3.LUT R16, R5, 0x7ff00000, RZ, 0xc0, !PT ;  /* 0x7ff0000005107812 */ /* 0x000fc800078ec0ff */
[CC--:B------:R-:W-:Y:S02]  /*0ce0*/  VIADDMNMX R6, R13.reuse, -R16.reuse, 0xb9600000, !PT ;  /* 0xb96000000d067446 */ /* 0x0c0fe40007800910 */
[----:B------:R-:W-:Y:S02]  /*0cf0*/  ISETP.GE.U32.AND P0, PT, R13, R16, PT ;  /* 0x000000100d00720c */ /* 0x000fe40003f06070 */
[----:B------:R-:W-:Y:S02]  /*0d00*/  VIMNMX R6, PT, PT, R6, 0x46a00000, PT ;  /* 0x46a0000006067848 */ /* 0x000fe40003fe0100 */
[----:B------:R-:W-:Y:S01]  /*0d10*/  SEL R7, R14, 0x63400000, !P0 ;  /* 0x634000000e077807 */ /* 0x000fe20004000000 */
[----:B------:R-:W-:-:S04]  /*0d20*/  IMAD.MOV.U32 R14, RZ, RZ, RZ ;  /* 0x000000ffff0e7224 */ /* 0x000fc800078e00ff */
[----:B------:R-:W-:-:S04]  /*0d30*/  IMAD.IADD R6, R6, 0x1, -R7 ;  /* 0x0000000106067824 */ /* 0x000fc800078e0a07 */
[----:B------:R-:W-:-:S06]  /*0d40*/  VIADD R15, R6, 0x7fe00000 ;  /* 0x7fe00000060f7836 */ /* 0x000fcc0000000000 */
[----:B------:R-:W-:-:S10]  /*0d50*/  DMUL R16, R20, R14 ;  /* 0x0000000e14107228 */ /* 0x000fd40000000000 */
[----:B------:R-:W-:-:S13]  /*0d60*/  FSETP.GTU.AND P0, PT, |R17|, 1.469367938527859385e-39, PT ;  /* 0x001000001100780b */ /* 0x000fda0003f0c200 */
[----:B------:R-:W-:Y:S05]  /*0d70*/  @P0 BRA `(.L_x_10) ;  /* 0x0000000000940947 */ /* 0x000fea0003800000 */
[----:B------:R-:W-:Y:S01]  /*0d80*/  DFMA R2, R20, -R2, R8 ;  /* 0x800000021402722b */ /* 0x000fe20000000008 */
[----:B------:R-:W-:-:S09]  /*0d90*/  IMAD.MOV.U32 R14, RZ, RZ, RZ ;  /* 0x000000ffff0e7224 */ /* 0x000fd200078e00ff */
[C---:B------:R-:W-:Y:S02]  /*0da0*/  FSETP.NEU.AND P0, PT, R3.reuse, RZ, PT ;  /* 0x000000ff0300720b */ /* 0x040fe40003f0d000 */
[----:B------:R-:W-:-:S04]  /*0db0*/  LOP3.LUT R5, R3, 0x80000000, R5, 0x48, !PT ;  /* 0x8000000003057812 */ /* 0x000fc800078e4805 */
[----:B------:R-:W-:-:S07]  /*0dc0*/  LOP3.LUT R15, R5, R15, RZ, 0xfc, !PT ;  /* 0x0000000f050f7212 */ /* 0x000fce00078efcff */
[----:B------:R-:W-:Y:S05]  /*0dd0*/  @!P0 BRA `(.L_x_10) ;  /* 0x00000000007c8947 */ /* 0x000fea0003800000 */
[----:B------:R-:W-:Y:S01]  /*0de0*/  IMAD.MOV R3, RZ, RZ, -R6 ;  /* 0x000000ffff037224 */ /* 0x000fe200078e0a06 */
[----:B------:R-:W-:Y:S01]  /*0df0*/  DMUL.RP R14, R20, R14 ;  /* 0x0000000e140e7228 */ /* 0x000fe20000008000 */
[----:B------:R-:W-:-:S06]  /*0e00*/  IMAD.MOV.U32 R2, RZ, RZ, RZ ;  /* 0x000000ffff027224 */ /* 0x000fcc00078e00ff */
[----:B------:R-:W-:-:S03]  /*0e10*/  DFMA R2, R16, -R2, R20 ;  /* 0x800000021002722b */ /* 0x000fc60000000014 */
[----:B------:R-:W-:-:S03]  /*0e20*/  LOP3.LUT R5, R15, R5, RZ, 0x3c, !PT ;  /* 0x000000050f057212 */ /* 0x000fc600078e3cff */
[----:B------:R-:W-:-:S04]  /*0e30*/  IADD3 R2, PT, PT, -R6, -0x43300000, RZ ;  /* 0xbcd0000006027810 */ /* 0x000fc80007ffe1ff */
[----:B------:R-:W-:-:S04]  /*0e40*/  FSETP.NEU.AND P0, PT, |R3|, R2, PT ;  /* 0x000000020300720b */ /* 0x000fc80003f0d200 */
[----:B------:R-:W-:Y:S02]  /*0e50*/  FSEL R16, R14, R16, !P0 ;  /* 0x000000100e107208 */ /* 0x000fe40004000000 */
[----:B------:R-:W-:Y:S01]  /*0e60*/  FSEL R17, R5, R17, !P0 ;  /* 0x0000001105117208 */ /* 0x000fe20004000000 */
[----:B------:R-:W-:Y:S06]  /*0e70*/  BRA `(.L_x_10) ;  /* 0x0000000000547947 */ /* 0x000fec0003800000 */
.L_x_9:
[----:B------:R-:W-:-:S14]  /*0e80*/  DSETP.NAN.AND P0, PT, R6, R6, PT ;  /* 0x000000060600722a */ /* 0x000fdc0003f08000 */
[----:B------:R-:W-:Y:S05]  /*0e90*/  @P0 BRA `(.L_x_11) ;  /* 0x0000000000440947 */ /* 0x000fea0003800000 */
[----:B------:R-:W-:-:S14]  /*0ea0*/  DSETP.NAN.AND P0, PT, R4, R4, PT ;  /* 0x000000040400722a */ /* 0x000fdc0003f08000 */
[----:B------:R-:W-:Y:S05]  /*0eb0*/  @P0 BRA `(.L_x_12) ;  /* 0x0000000000300947 */ /* 0x000fea0003800000 */
[----:B------:R-:W-:Y:S01]  /*0ec0*/  ISETP.NE.AND P0, PT, R15, R22, PT ;  /* 0x000000160f00720c */ /* 0x000fe20003f05270 */
[----:B------:R-:W-:Y:S02]  /*0ed0*/  IMAD.MOV.U32 R16, RZ, RZ, 0x0 ;  /* 0x00000000ff107424 */ /* 0x000fe400078e00ff */
[----:B------:R-:W-:-:S10]  /*0ee0*/  IMAD.MOV.U32 R17, RZ, RZ, -0x80000 ;  /* 0xfff80000ff117424 */ /* 0x000fd400078e00ff */
[----:B------:R-:W-:Y:S05]  /*0ef0*/  @!P0 BRA `(.L_x_10) ;  /* 0x0000000000348947 */ /* 0x000fea0003800000 */
[----:B------:R-:W-:Y:S02]  /*0f00*/  ISETP.NE.AND P0, PT, R15, 0x7ff00000, PT ;  /* 0x7ff000000f00780c */ /* 0x000fe40003f05270 */
[----:B------:R-:W-:Y:S02]  /*0f10*/  LOP3.LUT R17, R7, 0x80000000, R5, 0x48, !PT ;  /* 0x8000000007117812 */ /* 0x000fe400078e4805 */
[----:B------:R-:W-:-:S13]  /*0f20*/  ISETP.EQ.OR P0, PT, R22, RZ, !P0 ;  /* 0x000000ff1600720c */ /* 0x000fda0004702670 */
[----:B------:R-:W-:Y:S01]  /*0f30*/  @P0 LOP3.LUT R2, R17, 0x7ff00000, RZ, 0xfc, !PT ;  /* 0x7ff0000011020812 */ /* 0x000fe200078efcff */
[----:B------:R-:W-:Y:S02]  /*0f40*/  @!P0 IMAD.MOV.U32 R16, RZ, RZ, RZ ;  /* 0x000000ffff108224 */ /* 0x000fe400078e00ff */
[----:B------:R-:W-:Y:S02]  /*0f50*/  @P0 IMAD.MOV.U32 R16, RZ, RZ, RZ ;  /* 0x000000ffff100224 */ /* 0x000fe400078e00ff */
[----:B------:R-:W-:Y:S01]  /*0f60*/  @P0 IMAD.MOV.U32 R17, RZ, RZ, R2 ;  /* 0x000000ffff110224 */ /* 0x000fe200078e0002 */
[----:B------:R-:W-:Y:S06]  /*0f70*/  BRA `(.L_x_10) ;  /* 0x0000000000147947 */ /* 0x000fec0003800000 */
.L_x_12:
[----:B------:R-:W-:Y:S01]  /*0f80*/  LOP3.LUT R17, R5, 0x80000, RZ, 0xfc, !PT ;  /* 0x0008000005117812 */ /* 0x000fe200078efcff */
[----:B------:R-:W-:Y:S01]  /*0f90*/  IMAD.MOV.U32 R16, RZ, RZ, R4 ;  /* 0x000000ffff107224 */ /* 0x000fe200078e0004 */
[----:B------:R-:W-:Y:S06]  /*0fa0*/  BRA `(.L_x_10) ;  /* 0x0000000000087947 */ /* 0x000fec0003800000 */
.L_x_11:
[----:B------:R-:W-:Y:S01]  /*0fb0*/  LOP3.LUT R17, R7, 0x80000, RZ, 0xfc, !PT ;  /* 0x0008000007117812 */ /* 0x000fe200078efcff */
[----:B------:R-:W-:-:S07]  /*0fc0*/  IMAD.MOV.U32 R16, RZ, RZ, R6 ;  /* 0x000000ffff107224 */ /* 0x000fce00078e0006 */
.L_x_10:
[----:B------:R-:W-:Y:S05]  /*0fd0*/  BSYNC.RECONVERGENT B1 ;  /* 0x0000000000017941 */ /* 0x000fea0003800200 */
.L_x_8:
[----:B------:R-:W-:Y:S02]  /*0fe0*/  IMAD.MOV.U32 R13, RZ, RZ, 0x0 ;  /* 0x00000000ff0d7424 */ /* 0x000fe400078e00ff */
[----:B------:R-:W-:Y:S02]  /*0ff0*/  IMAD.MOV.U32 R2, RZ, RZ, R16 ;  /* 0x000000ffff027224 */ /* 0x000fe400078e0010 */
[----:B------:R-:W-:Y:S01]  /*1000*/  IMAD.MOV.U32 R3, RZ, RZ, R17 ;  /* 0x000000ffff037224 */ /* 0x000fe200078e0011 */
[----:B------:R-:W-:Y:S06]  /*1010*/  RET.REL.NODEC R12 `(_Z10updateGridPdS_iddd) ;  /* 0xffffffec0cf87950 */ /* 0x000fec0003c3ffff */
.L_x_13:
[----:B------:R-:W-:-:S00]  /*1020*/  BRA `(.L_x_13) ;  /* 0xfffffffc00fc7947 */ /* 0x000fc0000383ffff */
[----:B------:R-:W-:-:S00]  /*1030*/  NOP ;  /* 0x0000000000007918 */ /* 0x000fc00000000000 */
        /* <DEDUP_REMOVED lines=12> */
.L_x_14:


//--------------------- .nv.shared.reserved.0     --------------------------
	.section	.nv.shared.reserved.0,"aw",@nobits
	.weak		__nv_reservedSMEM_offset_0_alias
	.size		__nv_reservedSMEM_offset_0_alias, 0, 64
	.other		__nv_reservedSMEM_offset_0_alias,@"STO_CUDA_RESERVED_SHARED STV_DEFAULT"
__nv_reservedSMEM_offset_0_alias:
	.zero		0
	.zero		64


//--------------------- .nv.constant0._Z10updateGridPdS_iddd --------------------------
	.section	.nv.constant0._Z10updateGridPdS_iddd,"a",@progbits
	.sectionflags	@""
	.align	4
.nv.constant0._Z10updateGridPdS_iddd:
	.zero		944


//--------------------- SYMBOLS --------------------------

	.type		.nv.reservedSmem.offset0,@object
	.size		.nv.reservedSmem.offset0,0x4
